//
// Generated by NVIDIA NVVM Compiler
//
// Compiler Build ID: CL-36424714
// Cuda compilation tools, release 13.0, V13.0.88
// Based on NVVM 20.0.0
//

.version 9.0
.target sm_100
.address_size 64

	// .globl	default_function_kernel

.visible .entry default_function_kernel(
	.param .u64 .ptr .align 1 default_function_kernel_param_0,
	.param .u64 .ptr .align 1 default_function_kernel_param_1
)
.maxntid 32
{
	.reg .pred 	%p<4>;
	.reg .b32 	%r<8>;
	.reg .b32 	%f<4>;
	.reg .b64 	%rd<8>;

	ld.param.u64 	%rd1, [default_function_kernel_param_0];
	ld.param.u64 	%rd2, [default_function_kernel_param_1];
	mov.u32 	%r1, %ctaid.x;
	shl.b32 	%r3, %r1, 3;
	mov.u32 	%r2, %tid.x;
	shr.u32 	%r4, %r2, 2;
	or.b32  	%r5, %r3, %r4;
	setp.gt.u32 	%p1, %r5, 968;
	@%p1 bra 	$L__BB0_2;
	cvta.to.global.u64 	%rd3, %rd1;
	cvta.to.global.u64 	%rd4, %rd2;
	shl.b32 	%r6, %r1, 5;
	or.b32  	%r7, %r6, %r2;
	mul.wide.u32 	%rd5, %r7, 4;
	add.s64 	%rd6, %rd4, %rd5;
	ld.global.nc.f32 	%f1, [%rd6];
	setp.gt.f32 	%p2, %f1, 0f00000000;
	setp.lt.f32 	%p3, %f1, 0f00000000;
	selp.f32 	%f2, 0fBF800000, 0f00000000, %p3;
	selp.f32 	%f3, 0f3F800000, %f2, %p2;
	add.s64 	%rd7, %rd3, %rd5;
	st.global.f32 	[%rd7], %f3;
$L__BB0_2:
	ret;

}


// ===== COMPILED SASS (sm_100) =====

	.target	sm_100

	.elftype	@"ET_EXEC"


//--------------------- .note.nv.tkinfo           --------------------------
	.section	.note.nv.tkinfo,"",@"SHT_NOTE"
	.sectionflags	@"SHF_NOTE_NV_TKINFO"
	.tkinfo
        /*0018*/ 	.word	0x00000002
        /*0030*/ 	.string	""
        /*0030*/ 	.string	"ptxas"
        /*0030*/ 	.string	"Cuda compilation tools, release 13.0, V13.0.88"
        /*0030*/ 	.string	"Build cuda_13.0.r13.0/compiler.36424714_0"
        /*0030*/ 	.string	"-arch sm_100 -m 64 "



//--------------------- .note.nv.cuinfo           --------------------------
	.section	.note.nv.cuinfo,"",@"SHT_NOTE"
	.sectionflags	@"SHF_NOTE_NV_CUINFO"
        /*0018*/ 	.short	0x0002
        /*001a*/ 	.short	0x0064
        /*001c*/ 	.short	0x0082
	.zero		2


//--------------------- .nv.info                  --------------------------
	.section	.nv.info,"",@"SHT_CUDA_INFO"
	.align	4


	//----- nvinfo : EIATTR_REGCOUNT
	.align		4
        /*0000*/ 	.byte	0x04, 0x2f
        /*0002*/ 	.short	(.L_1 - .L_0)
	.align		4
.L_0:
        /*0004*/ 	.word	index@(default_function_kernel)
        /*0008*/ 	.word	0x0000000a


	//----- nvinfo : EIATTR_FRAME_SIZE
	.align		4
.L_1:
        /*000c*/ 	.byte	0x04, 0x11
        /*000e*/ 	.short	(.L_3 - .L_2)
	.align		4
.L_2:
        /*0010*/ 	.word	index@(default_function_kernel)
        /*0014*/ 	.word	0x00000000


	//----- nvinfo : EIATTR_MIN_STACK_SIZE
	.align		4
.L_3:
        /*0018*/ 	.byte	0x04, 0x12
        /*001a*/ 	.short	(.L_5 - .L_4)
	.align		4
.L_4:
        /*001c*/ 	.word	index@(default_function_kernel)
        /*0020*/ 	.word	0x00000000
.L_5:


//--------------------- .nv.compat                --------------------------
	.section	.nv.compat,"",@"SHT_CUDA_COMPAT_INFO"
	.align	4
        /*0000*/ 	.byte	0x02, 0x09, 0x00, 0x00, 0x02, 0x02, 0x01, 0x00, 0x02, 0x05, 0x05, 0x00, 0x03, 0x07, 0x01, 0x01
        /*0010*/ 	.byte	0x02, 0x03, 0x00, 0x00, 0x02, 0x06, 0x01, 0x00, 0x04, 0x0b, 0x08, 0x00, 0x09, 0x00, 0x00, 0x00
        /*0020*/ 	.byte	0x00, 0x00, 0x00, 0x00


//--------------------- .nv.info.default_function_kernel --------------------------
	.section	.nv.info.default_function_kernel,"",@"SHT_CUDA_INFO"
	.sectionflags	@""
	.align	4


	//----- nvinfo : EIATTR_CUDA_API_VERSION
	.align		4
        /*0000*/ 	.byte	0x04, 0x37
        /*0002*/ 	.short	(.L_7 - .L_6)
.L_6:
        /*0004*/ 	.word	0x00000082


	//----- nvinfo : EIATTR_KPARAM_INFO
	.align		4
.L_7:
        /*0008*/ 	.byte	0x04, 0x17
        /*000a*/ 	.short	(.L_9 - .L_8)
.L_8:
        /*000c*/ 	.word	0x00000000
        /*0010*/ 	.short	0x0001
        /*0012*/ 	.short	0x0008
        /*0014*/ 	.byte	0x00, 0xf5, 0x21, 0x00


	//----- nvinfo : EIATTR_KPARAM_INFO
	.align		4
.L_9:
        /*0018*/ 	.byte	0x04, 0x17
        /*001a*/ 	.short	(.L_11 - .L_10)
.L_10:
        /*001c*/ 	.word	0x00000000
        /*0020*/ 	.short	0x0000
        /*0022*/ 	.short	0x0000
        /*0024*/ 	.byte	0x00, 0xf5, 0x21, 0x00


	//----- nvinfo : EIATTR_SPARSE_MMA_MASK
	.align		4
.L_11:
        /*0028*/ 	.byte	0x03, 0x50
        /*002a*/ 	.short	0x0000


	//----- nvinfo : EIATTR_MAXREG_COUNT
	.align		4
        /*002c*/ 	.byte	0x03, 0x1b
        /*002e*/ 	.short	0x00ff


	//----- nvinfo : EIATTR_MERCURY_ISA_VERSION
	.align		4
        /*0030*/ 	.byte	0x03, 0x5f
        /*0032*/ 	.short	0x0101


	//----- nvinfo : EIATTR_VRC_CTA_INIT_COUNT
	.align		4
        /*0034*/ 	.byte	0x02, 0x4a
	.zero		1
	.zero		1


	//----- nvinfo : EIATTR_EXIT_INSTR_OFFSETS
	.align		4
        /*0038*/ 	.byte	0x04, 0x1c
        /*003a*/ 	.short	(.L_13 - .L_12)


	//   ....[0]....
.L_12:
        /*003c*/ 	.word	0x00000070


	//   ....[1]....
        /*0040*/ 	.word	0x00000160


	//----- nvinfo : EIATTR_MAX_THREADS
	.align		4
.L_13:
        /*0044*/ 	.byte	0x04, 0x05
        /*0046*/ 	.short	(.L_15 - .L_14)
.L_14:
        /*0048*/ 	.word	0x00000020
        /*004c*/ 	.word	0x00000001
        /*0050*/ 	.word	0x00000001


	//----- nvinfo : EIATTR_CBANK_PARAM_SIZE
	.align		4
.L_15:
        /*0054*/ 	.byte	0x03, 0x19
        /*0056*/ 	.short	0x0010


	//----- nvinfo : EIATTR_PARAM_CBANK
	.align		4
        /*0058*/ 	.byte	0x04, 0x0a
        /*005a*/ 	.short	(.L_17 - .L_16)
	.align		4
.L_16:
        /*005c*/ 	.word	index@(.nv.constant0.default_function_kernel)
        /*0060*/ 	.short	0x0380
        /*0062*/ 	.short	0x0010


	//----- nvinfo : EIATTR_SW_WAR
	.align		4
.L_17:
        /*0064*/ 	.byte	0x04, 0x36
        /*0066*/ 	.short	(.L_19 - .L_18)
.L_18:
        /*0068*/ 	.word	0x00000008
.L_19:


//--------------------- .nv.callgraph             --------------------------
	.section	.nv.callgraph,"",@"SHT_CUDA_CALLGRAPH"
	.align	4
	.sectionentsize	8
	.align		4
        /*0000*/ 	.word	0x00000000
	.align		4
        /*0004*/ 	.word	0xffffffff
	.align		4
        /*0008*/ 	.word	0x00000000
	.align		4
        /*000c*/ 	.word	0xfffffffe
	.align		4
        /*0010*/ 	.word	0x00000000
	.align		4
        /*0014*/ 	.word	0xfffffffd
	.align		4
        /*0018*/ 	.word	0x00000000
	.align		4
        /*001c*/ 	.word	0xfffffffc


//--------------------- .text.default_function_kernel --------------------------
	.section	.text.default_function_kernel,"ax",@progbits
	.align	128
        .global         default_function_kernel
        .type           default_function_kernel,@function
        .size           default_function_kernel,(.L_x_1 - default_function_kernel)
        .other          default_function_kernel,@"STO_CUDA_ENTRY STV_DEFAULT"
default_function_kernel:
.text.default_function_kernel:
[----:B------:R-:W-:Y:S01]  /*0000*/  LDC R1, c[0x0][0x37c] ;  /* 0x0000df00ff017b82 */ /* 0x000fe20000000800 */
[----:B------:R-:W0:Y:S07]  /*0010*/  S2R R7, SR_TID.X ;  /* 0x0000000000077919 */ /* 0x000e2e0000002100 */
[----:B------:R-:W1:Y:S02]  /*0020*/  S2UR UR5, SR_CTAID.X ;  /* 0x00000000000579c3 */ /* 0x000e640000002500 */
[----:B-1----:R-:W-:Y:S01]  /*0030*/  USHF.L.U32 UR4, UR5, 0x3, URZ ;  /* 0x0000000305047899 */ /* 0x002fe200080006ff */
[----:B0-----:R-:W-:-:S05]  /*0040*/  SHF.R.U32.HI R0, RZ, 0x2, R7 ;  /* 0x00000002ff007819 */ /* 0x001fca0000011607 */
[----:B------:R-:W-:-:S04]  /*0050*/  LOP3.LUT R0, R0, UR4, RZ, 0xfc, !PT ;  /* 0x0000000400007c12 */ /* 0x000fc8000f8efcff */
[----:B------:R-:W-:-:S13]  /*0060*/  ISETP.GT.U32.AND P0, PT, R0, 0x3c8, PT ;  /* 0x000003c80000780c */ /* 0x000fda0003f04070 */
[----:B------:R-:W-:Y:S05]  /*0070*/  @P0 EXIT ;  /* 0x000000000000094d */ /* 0x000fea0003800000 */
[----:B------:R-:W0:Y:S01]  /*0080*/  LDC.64 R2, c[0x0][0x388] ;  /* 0x0000e200ff027b82 */ /* 0x000e220000000a00 */
[----:B------:R-:W1:Y:S01]  /*0090*/  LDCU.64 UR6, c[0x0][0x358] ;  /* 0x00006b00ff0677ac */ /* 0x000e620008000a00 */
[----:B------:R-:W-:-:S06]  /*00a0*/  USHF.L.U32 UR4, UR5, 0x5, URZ ;  /* 0x0000000505047899 */ /* 0x000fcc00080006ff */
[----:B------:R-:W2:Y:S01]  /*00b0*/  LDC.64 R4, c[0x0][0x380] ;  /* 0x0000e000ff047b82 */ /* 0x000ea20000000a00 */
[----:B------:R-:W-:-:S05]  /*00c0*/  LOP3.LUT R7, R7, UR4, RZ, 0xfc, !PT ;  /* 0x0000000407077c12 */ /* 0x000fca000f8efcff */
[----:B0-----:R-:W-:-:S06]  /*00d0*/  IMAD.WIDE.U32 R2, R7, 0x4, R2 ;  /* 0x0000000407027825 */ /* 0x001fcc00078e0002 */
[----:B-1----:R-:W3:Y:S01]  /*00e0*/  LDG.E.CONSTANT R2, desc[UR6][R2.64] ;  /* 0x0000000602027981 */ /* 0x002ee2000c1e9900 */
[----:B--2---:R-:W-:Y:S01]  /*00f0*/  IMAD.WIDE.U32 R4, R7, 0x4, R4 ;  /* 0x0000000407047825 */ /* 0x004fe200078e0004 */
[----:B---3--:R-:W-:-:S04]  /*0100*/  FSETP.LT.AND P0, PT, R2, RZ, PT ;  /* 0x000000ff0200720b */ /* 0x008fc80003f01000 */
[----:B------:R-:W-:Y:S02]  /*0110*/  SEL R0, RZ, 0xffffffff, !P0 ;  /* 0xffffffffff007807 */ /* 0x000fe40004000000 */
[----:B------:R-:W-:Y:S02]  /*0120*/  FSETP.GT.AND P0, PT, R2, RZ, PT ;  /* 0x000000ff0200720b */ /* 0x000fe40003f04000 */
[----:B------:R-:W-:-:S04]  /*0130*/  I2FP.F32.S32 R0, R0 ;  /* 0x0000000000007245 */ /* 0x000fc80000201400 */
[----:B------:R-:W-:-:S05]  /*0140*/  FSEL R7, R0, 1, !P0 ;  /* 0x3f80000000077808 */ /* 0x000fca0004000000 */
[----:B------:R-:W-:Y:S01]  /*0150*/  STG.E desc[UR6][R4.64], R7 ;  /* 0x0000000704007986 */ /* 0x000fe2000c101906 */
[----:B------:R-:W-:Y:S05]  /*0160*/  EXIT ;  /* 0x000000000000794d */ /* 0x000fea0003800000 */
.L_x_0:
[----:B------:R-:W-:-:S00]  /*0170*/  BRA `(.L_x_0) ;  /* 0xfffffffc00fc7947 */ /* 0x000fc0000383ffff */
[----:B------:R-:W-:-:S00]  /*0180*/  NOP ;  /* 0x0000000000007918 */ /* 0x000fc00000000000 */
[----:B------:R-:W-:-:S00]  /*0190*/  NOP ;  /* 0x0000000000007918 */ /* 0x000fc00000000000 */
[----:B------:R-:W-:-:S00]  /*01a0*/  NOP ;  /* 0x0000000000007918 */ /* 0x000fc00000000000 */
[----:B------:R-:W-:-:S00]  /*01b0*/  NOP ;  /* 0x0000000000007918 */ /* 0x000fc00000000000 */
[----:B------:R-:W-:-:S00]  /*01c0*/  NOP ;  /* 0x0000000000007918 */ /* 0x000fc00000000000 */
[----:B------:R-:W-:-:S00]  /*01d0*/  NOP ;  /* 0x0000000000007918 */ /* 0x000fc00000000000 */
[----:B------:R-:W-:-:S00]  /*01e0*/  NOP ;  /* 0x0000000000007918 */ /* 0x000fc00000000000 */
[----:B------:R-:W-:-:S00]  /*01f0*/  NOP ;  /* 0x0000000000007918 */ /* 0x000fc00000000000 */
.L_x_1:


//--------------------- .nv.shared.reserved.0     --------------------------
	.section	.nv.shared.reserved.0,"aw",@nobits
	.weak		__nv_reservedSMEM_offset_0_alias
	.size		__nv_reservedSMEM_offset_0_alias, 0, 64
	.other		__nv_reservedSMEM_offset_0_alias,@"STO_CUDA_RESERVED_SHARED STV_DEFAULT"
__nv_reservedSMEM_offset_0_alias:
	.zero		0
	.zero		64


//--------------------- .nv.constant0.default_function_kernel --------------------------
	.section	.nv.constant0.default_function_kernel,"a",@progbits
	.sectionflags	@""
	.align	4
.nv.constant0.default_function_kernel:
	.zero		912


//--------------------- SYMBOLS --------------------------

	.type		.nv.reservedSmem.offset0,@object
	.size		.nv.reservedSmem.offset0,0x4
